//
// Generated by NVIDIA NVVM Compiler
//
// Compiler Build ID: CL-36424714
// Cuda compilation tools, release 13.0, V13.0.88
// Based on NVVM 20.0.0
//

.version 9.0
.target sm_100
.address_size 64

	// .globl	_Z6kernelPiS_

.visible .entry _Z6kernelPiS_(
	.param .u64 .ptr .align 1 _Z6kernelPiS__param_0,
	.param .u64 .ptr .align 1 _Z6kernelPiS__param_1
)
{
	.reg .b32 	%r<16>;
	.reg .b64 	%rd<9>;

	ld.param.u64 	%rd1, [_Z6kernelPiS__param_0];
	ld.param.u64 	%rd2, [_Z6kernelPiS__param_1];
	cvta.to.global.u64 	%rd3, %rd1;
	cvta.to.global.u64 	%rd4, %rd2;
	mov.u32 	%r1, %ctaid.x;
	mov.u32 	%r2, %ntid.x;
	mov.u32 	%r3, %tid.x;
	mad.lo.s32 	%r4, %r1, %r2, %r3;
	ld.global.u32 	%r5, [%rd4];
	add.s32 	%r6, %r5, 1;
	add.s32 	%r7, %r4, 1;
	shl.b32 	%r8, %r7, %r6;
	add.s32 	%r9, %r8, -1;
	mov.b32 	%r10, -1;
	shl.b32 	%r11, %r10, %r5;
	add.s32 	%r12, %r9, %r11;
	mul.wide.s32 	%rd5, %r12, 4;
	add.s64 	%rd6, %rd3, %rd5;
	ld.global.u32 	%r13, [%rd6];
	mul.wide.s32 	%rd7, %r9, 4;
	add.s64 	%rd8, %rd3, %rd7;
	ld.global.u32 	%r14, [%rd8];
	add.s32 	%r15, %r14, %r13;
	st.global.u32 	[%rd8], %r15;
	ret;

}


// ===== COMPILED SASS (sm_100) =====

	.target	sm_100

	.elftype	@"ET_EXEC"


//--------------------- .note.nv.tkinfo           --------------------------
	.section	.note.nv.tkinfo,"",@"SHT_NOTE"
	.sectionflags	@"SHF_NOTE_NV_TKINFO"
	.tkinfo
        /*0018*/ 	.word	0x00000002
        /*0030*/ 	.string	""
        /*0030*/ 	.string	"ptxas"
        /*0030*/ 	.string	"Cuda compilation tools, release 13.0, V13.0.88"
        /*0030*/ 	.string	"Build cuda_13.0.r13.0/compiler.36424714_0"
        /*0030*/ 	.string	"-arch sm_100 -m 64 "



//--------------------- .note.nv.cuinfo           --------------------------
	.section	.note.nv.cuinfo,"",@"SHT_NOTE"
	.sectionflags	@"SHF_NOTE_NV_CUINFO"
        /*0018*/ 	.short	0x0002
        /*001a*/ 	.short	0x0064
        /*001c*/ 	.short	0x0082
	.zero		2


//--------------------- .nv.info                  --------------------------
	.section	.nv.info,"",@"SHT_CUDA_INFO"
	.align	4


	//----- nvinfo : EIATTR_REGCOUNT
	.align		4
        /*0000*/ 	.byte	0x04, 0x2f
        /*0002*/ 	.short	(.L_1 - .L_0)
	.align		4
.L_0:
        /*0004*/ 	.word	index@(_Z6kernelPiS_)
        /*0008*/ 	.word	0x0000000c


	//----- nvinfo : EIATTR_FRAME_SIZE
	.align		4
.L_1:
        /*000c*/ 	.byte	0x04, 0x11
        /*000e*/ 	.short	(.L_3 - .L_2)
	.align		4
.L_2:
        /*0010*/ 	.word	index@(_Z6kernelPiS_)
        /*0014*/ 	.word	0x00000000


	//----- nvinfo : EIATTR_MIN_STACK_SIZE
	.align		4
.L_3:
        /*0018*/ 	.byte	0x04, 0x12
        /*001a*/ 	.short	(.L_5 - .L_4)
	.align		4
.L_4:
        /*001c*/ 	.word	index@(_Z6kernelPiS_)
        /*0020*/ 	.word	0x00000000
.L_5:


//--------------------- .nv.compat                --------------------------
	.section	.nv.compat,"",@"SHT_CUDA_COMPAT_INFO"
	.align	4
        /*0000*/ 	.byte	0x02, 0x09, 0x00, 0x00, 0x02, 0x02, 0x01, 0x00, 0x02, 0x05, 0x05, 0x00, 0x03, 0x07, 0x01, 0x01
        /*0010*/ 	.byte	0x02, 0x03, 0x00, 0x00, 0x02, 0x06, 0x01, 0x00, 0x04, 0x0b, 0x08, 0x00, 0x09, 0x00, 0x00, 0x00
        /*0020*/ 	.byte	0x00, 0x00, 0x00, 0x00


//--------------------- .nv.info._Z6kernelPiS_    --------------------------
	.section	.nv.info._Z6kernelPiS_,"",@"SHT_CUDA_INFO"
	.sectionflags	@""
	.align	4


	//----- nvinfo : EIATTR_CUDA_API_VERSION
	.align		4
        /*0000*/ 	.byte	0x04, 0x37
        /*0002*/ 	.short	(.L_7 - .L_6)
.L_6:
        /*0004*/ 	.word	0x00000082


	//----- nvinfo : EIATTR_KPARAM_INFO
	.align		4
.L_7:
        /*0008*/ 	.byte	0x04, 0x17
        /*000a*/ 	.short	(.L_9 - .L_8)
.L_8:
        /*000c*/ 	.word	0x00000000
        /*0010*/ 	.short	0x0001
        /*0012*/ 	.short	0x0008
        /*0014*/ 	.byte	0x00, 0xf5, 0x21, 0x00


	//----- nvinfo : EIATTR_KPARAM_INFO
	.align		4
.L_9:
        /*0018*/ 	.byte	0x04, 0x17
        /*001a*/ 	.short	(.L_11 - .L_10)
.L_10:
        /*001c*/ 	.word	0x00000000
        /*0020*/ 	.short	0x0000
        /*0022*/ 	.short	0x0000
        /*0024*/ 	.byte	0x00, 0xf5, 0x21, 0x00


	//----- nvinfo : EIATTR_SPARSE_MMA_MASK
	.align		4
.L_11:
        /*0028*/ 	.byte	0x03, 0x50
        /*002a*/ 	.short	0x0000


	//----- nvinfo : EIATTR_MAXREG_COUNT
	.align		4
        /*002c*/ 	.byte	0x03, 0x1b
        /*002e*/ 	.short	0x00ff


	//----- nvinfo : EIATTR_MERCURY_ISA_VERSION
	.align		4
        /*0030*/ 	.byte	0x03, 0x5f
        /*0032*/ 	.short	0x0101


	//----- nvinfo : EIATTR_VRC_CTA_INIT_COUNT
	.align		4
        /*0034*/ 	.byte	0x02, 0x4a
	.zero		1
	.zero		1


	//----- nvinfo : EIATTR_EXIT_INSTR_OFFSETS
	.align		4
        /*0038*/ 	.byte	0x04, 0x1c
        /*003a*/ 	.short	(.L_13 - .L_12)


	//   ....[0]....
.L_12:
        /*003c*/ 	.word	0x00000160


	//----- nvinfo : EIATTR_CBANK_PARAM_SIZE
	.align		4
.L_13:
        /*0040*/ 	.byte	0x03, 0x19
        /*0042*/ 	.short	0x0010


	//----- nvinfo : EIATTR_PARAM_CBANK
	.align		4
        /*0044*/ 	.byte	0x04, 0x0a
        /*0046*/ 	.short	(.L_15 - .L_14)
	.align		4
.L_14:
        /*0048*/ 	.word	index@(.nv.constant0._Z6kernelPiS_)
        /*004c*/ 	.short	0x0380
        /*004e*/ 	.short	0x0010


	//----- nvinfo : EIATTR_SW_WAR
	.align		4
.L_15:
        /*0050*/ 	.byte	0x04, 0x36
        /*0052*/ 	.short	(.L_17 - .L_16)
.L_16:
        /*0054*/ 	.word	0x00000008
.L_17:


//--------------------- .nv.callgraph             --------------------------
	.section	.nv.callgraph,"",@"SHT_CUDA_CALLGRAPH"
	.align	4
	.sectionentsize	8
	.align		4
        /*0000*/ 	.word	0x00000000
	.align		4
        /*0004*/ 	.word	0xffffffff
	.align		4
        /*0008*/ 	.word	0x00000000
	.align		4
        /*000c*/ 	.word	0xfffffffe
	.align		4
        /*0010*/ 	.word	0x00000000
	.align		4
        /*0014*/ 	.word	0xfffffffd
	.align		4
        /*0018*/ 	.word	0x00000000
	.align		4
        /*001c*/ 	.word	0xfffffffc


//--------------------- .text._Z6kernelPiS_       --------------------------
	.section	.text._Z6kernelPiS_,"ax",@progbits
	.align	128
        .global         _Z6kernelPiS_
        .type           _Z6kernelPiS_,@function
        .size           _Z6kernelPiS_,(.L_x_1 - _Z6kernelPiS_)
        .other          _Z6kernelPiS_,@"STO_CUDA_ENTRY STV_DEFAULT"
_Z6kernelPiS_:
.text._Z6kernelPiS_:
[----:B------:R-:W-:Y:S08]  /*0000*/  LDC R1, c[0x0][0x37c] ;  /* 0x0000df00ff017b82 */ /* 0x000ff00000000800 */
[----:B------:R-:W0:Y:S01]  /*0010*/  LDC.64 R2, c[0x0][0x388] ;  /* 0x0000e200ff027b82 */ /* 0x000e220000000a00 */
[----:B------:R-:W0:Y:S01]  /*0020*/  LDCU.64 UR4, c[0x0][0x358] ;  /* 0x00006b00ff0477ac */ /* 0x000e220008000a00 */
[----:B------:R-:W1:Y:S06]  /*0030*/  S2R R5, SR_TID.X ;  /* 0x0000000000057919 */ /* 0x000e6c0000002100 */
[----:B------:R-:W1:Y:S08]  /*0040*/  S2UR UR6, SR_CTAID.X ;  /* 0x00000000000679c3 */ /* 0x000e700000002500 */
[----:B------:R-:W1:Y:S01]  /*0050*/  LDC R0, c[0x0][0x360] ;  /* 0x0000d800ff007b82 */ /* 0x000e620000000800 */
[----:B0-----:R-:W2:Y:S07]  /*0060*/  LDG.E R2, desc[UR4][R2.64] ;  /* 0x0000000402027981 */ /* 0x001eae000c1e1900 */
[----:B------:R-:W0:Y:S01]  /*0070*/  LDC.64 R6, c[0x0][0x380] ;  /* 0x0000e000ff067b82 */ /* 0x000e220000000a00 */
[----:B------:R-:W-:Y:S01]  /*0080*/  MOV R9, 0xffffffff ;  /* 0xffffffff00097802 */ /* 0x000fe20000000f00 */
[----:B-1----:R-:W-:-:S05]  /*0090*/  IMAD R0, R0, UR6, R5 ;  /* 0x0000000600007c24 */ /* 0x002fca000f8e0205 */
[----:B------:R-:W-:Y:S02]  /*00a0*/  IADD3 R5, PT, PT, R0, 0x1, RZ ;  /* 0x0000000100057810 */ /* 0x000fe40007ffe0ff */
[----:B--2---:R-:W-:Y:S02]  /*00b0*/  IADD3 R0, PT, PT, R2, 0x1, RZ ;  /* 0x0000000102007810 */ /* 0x004fe40007ffe0ff */
[----:B------:R-:W-:Y:S02]  /*00c0*/  SHF.L.U32 R4, R9, R2, RZ ;  /* 0x0000000209047219 */ /* 0x000fe400000006ff */
[----:B------:R-:W-:-:S05]  /*00d0*/  SHF.L.U32 R0, R5, R0, RZ ;  /* 0x0000000005007219 */ /* 0x000fca00000006ff */
[----:B------:R-:W-:-:S05]  /*00e0*/  VIADD R5, R0, 0xffffffff ;  /* 0xffffffff00057836 */ /* 0x000fca0000000000 */
[C---:B------:R-:W-:Y:S01]  /*00f0*/  IADD3 R3, PT, PT, R5.reuse, R4, RZ ;  /* 0x0000000405037210 */ /* 0x040fe20007ffe0ff */
[----:B0-----:R-:W-:-:S04]  /*0100*/  IMAD.WIDE R4, R5, 0x4, R6 ;  /* 0x0000000405047825 */ /* 0x001fc800078e0206 */
[----:B------:R-:W-:Y:S02]  /*0110*/  IMAD.WIDE R2, R3, 0x4, R6 ;  /* 0x0000000403027825 */ /* 0x000fe400078e0206 */
[----:B------:R-:W2:Y:S04]  /*0120*/  LDG.E R7, desc[UR4][R4.64] ;  /* 0x0000000404077981 */ /* 0x000ea8000c1e1900 */
[----:B------:R-:W2:Y:S02]  /*0130*/  LDG.E R2, desc[UR4][R2.64] ;  /* 0x0000000402027981 */ /* 0x000ea4000c1e1900 */
[----:B--2---:R-:W-:-:S05]  /*0140*/  IMAD.IADD R7, R2, 0x1, R7 ;  /* 0x0000000102077824 */ /* 0x004fca00078e0207 */
[----:B------:R-:W-:Y:S01]  /*0150*/  STG.E desc[UR4][R4.64], R7 ;  /* 0x0000000704007986 */ /* 0x000fe2000c101904 */
[----:B------:R-:W-:Y:S05]  /*0160*/  EXIT ;  /* 0x000000000000794d */ /* 0x000fea0003800000 */
.L_x_0:
[----:B------:R-:W-:-:S00]  /*0170*/  BRA `(.L_x_0) ;  /* 0xfffffffc00fc7947 */ /* 0x000fc0000383ffff */
[----:B------:R-:W-:-:S00]  /*0180*/  NOP ;  /* 0x0000000000007918 */ /* 0x000fc00000000000 */
[----:B------:R-:W-:-:S00]  /*0190*/  NOP ;  /* 0x0000000000007918 */ /* 0x000fc00000000000 */
[----:B------:R-:W-:-:S00]  /*01a0*/  NOP ;  /* 0x0000000000007918 */ /* 0x000fc00000000000 */
[----:B------:R-:W-:-:S00]  /*01b0*/  NOP ;  /* 0x0000000000007918 */ /* 0x000fc00000000000 */
[----:B------:R-:W-:-:S00]  /*01c0*/  NOP ;  /* 0x0000000000007918 */ /* 0x000fc00000000000 */
[----:B------:R-:W-:-:S00]  /*01d0*/  NOP ;  /* 0x0000000000007918 */ /* 0x000fc00000000000 */
[----:B------:R-:W-:-:S00]  /*01e0*/  NOP ;  /* 0x0000000000007918 */ /* 0x000fc00000000000 */
[----:B------:R-:W-:-:S00]  /*01f0*/  NOP ;  /* 0x0000000000007918 */ /* 0x000fc00000000000 */
.L_x_1:


//--------------------- .nv.shared.reserved.0     --------------------------
	.section	.nv.shared.reserved.0,"aw",@nobits
	.weak		__nv_reservedSMEM_offset_0_alias
	.size		__nv_reservedSMEM_offset_0_alias, 0, 64
	.other		__nv_reservedSMEM_offset_0_alias,@"STO_CUDA_RESERVED_SHARED STV_DEFAULT"
__nv_reservedSMEM_offset_0_alias:
	.zero		0
	.zero		64


//--------------------- .nv.constant0._Z6kernelPiS_ --------------------------
	.section	.nv.constant0._Z6kernelPiS_,"a",@progbits
	.sectionflags	@""
	.align	4
.nv.constant0._Z6kernelPiS_:
	.zero		912


//--------------------- SYMBOLS --------------------------

	.type		.nv.reservedSmem.offset0,@object
	.size		.nv.reservedSmem.offset0,0x4
